	.headerflags	@"EF_CUDA_TEXMODE_UNIFIED EF_CUDA_64BIT_ADDRESS EF_CUDA_ACCELERATORS EF_CUDA_SM90 EF_CUDA_VIRTUAL_SM(EF_CUDA_SM90)"
	.elftype	@"ET_EXEC"


//--------------------- .nv.info                  --------------------------
	.section	.nv.info,"",@"SHT_CUDA_INFO"
	.align	4


	//----- nvinfo : EIATTR_REGCOUNT
	.align		4
        /*0000*/ 	.byte	0x04, 0x2f
        /*0002*/ 	.short	(.L_1 - .L_0)
	.align		4
.L_0:
        /*0004*/ 	.word	index@(triton_poi_fused__scaled_dot_product_flash_attention__to_copy_clone_constant_pad_nd_0)
        /*0008*/ 	.word	0x0000000e


	//----- nvinfo : EIATTR_MIN_STACK_SIZE
	.align		4
.L_1:
        /*000c*/ 	.byte	0x04, 0x12
        /*000e*/ 	.short	(.L_3 - .L_2)
	.align		4
.L_2:
        /*0010*/ 	.word	index@(triton_poi_fused__scaled_dot_product_flash_attention__to_copy_clone_constant_pad_nd_0)
        /*0014*/ 	.word	0x00000000


	//----- nvinfo : EIATTR_FRAME_SIZE
	.align		4
.L_3:
        /*0018*/ 	.byte	0x04, 0x11
        /*001a*/ 	.short	(.L_5 - .L_4)
	.align		4
.L_4:
        /*001c*/ 	.word	index@(triton_poi_fused__scaled_dot_product_flash_attention__to_copy_clone_constant_pad_nd_0)
        /*0020*/ 	.word	0x00000000


	//----- nvinfo : EIATTR_MIN_STACK_SIZE
	.align		4
.L_5:
        /*0024*/ 	.byte	0x04, 0x12
        /*0026*/ 	.short	(.L_7 - .L_6)
	.align		4
.L_6:
        /*0028*/ 	.word	index@(triton_poi_fused__scaled_dot_product_flash_attention__to_copy_clone_constant_pad_nd_0)
        /*002c*/ 	.word	0x00000000
.L_7:


//--------------------- .nv.info.triton_poi_fused__scaled_dot_product_flash_attention__to_copy_clone_constant_pad_nd_0 --------------------------
	.section	.nv.info.triton_poi_fused__scaled_dot_product_flash_attention__to_copy_clone_constant_pad_nd_0,"",@"SHT_CUDA_INFO"
	.sectionflags	@""
	.align	4


	//----- nvinfo : EIATTR_CUDA_API_VERSION
	.align		4
        /*0000*/ 	.byte	0x04, 0x37
        /*0002*/ 	.short	(.L_9 - .L_8)
.L_8:
        /*0004*/ 	.word	0x0000007c


	//----- nvinfo : EIATTR_KPARAM_INFO
	.align		4
.L_9:
        /*0008*/ 	.byte	0x04, 0x17
        /*000a*/ 	.short	(.L_11 - .L_10)
.L_10:
        /*000c*/ 	.word	0x00000000
        /*0010*/ 	.short	0x0002
        /*0012*/ 	.short	0x0010
        /*0014*/ 	.byte	0x00, 0xf0, 0x11, 0x00


	//----- nvinfo : EIATTR_KPARAM_INFO
	.align		4
.L_11:
        /*0018*/ 	.byte	0x04, 0x17
        /*001a*/ 	.short	(.L_13 - .L_12)
.L_12:
        /*001c*/ 	.word	0x00000000
        /*0020*/ 	.short	0x0001
        /*0022*/ 	.short	0x0008
        /*0024*/ 	.byte	0x00, 0xf4, 0x21, 0x00


	//----- nvinfo : EIATTR_KPARAM_INFO
	.align		4
.L_13:
        /*0028*/ 	.byte	0x04, 0x17
        /*002a*/ 	.short	(.L_15 - .L_14)
.L_14:
        /*002c*/ 	.word	0x00000000
        /*0030*/ 	.short	0x0000
        /*0032*/ 	.short	0x0000
        /*0034*/ 	.byte	0x00, 0xf4, 0x21, 0x00


	//----- nvinfo : EIATTR_SPARSE_MMA_MASK
	.align		4
.L_15:
        /*0038*/ 	.byte	0x03, 0x50
        /*003a*/ 	.short	0x0000


	//----- nvinfo : EIATTR_MAXREG_COUNT
	.align		4
        /*003c*/ 	.byte	0x03, 0x1b
        /*003e*/ 	.short	0x00ff


	//----- nvinfo : EIATTR_EXIT_INSTR_OFFSETS
	.align		4
        /*0040*/ 	.byte	0x04, 0x1c
        /*0042*/ 	.short	(.L_17 - .L_16)


	//   ....[0]....
.L_16:
        /*0044*/ 	.word	0x00000280


	//   ....[1]....
        /*0048*/ 	.word	0x000002a0


	//----- nvinfo : EIATTR_REQNTID
	.align		4
.L_17:
        /*004c*/ 	.byte	0x04, 0x10
        /*004e*/ 	.short	(.L_19 - .L_18)
.L_18:
        /*0050*/ 	.word	0x00000080
        /*0054*/ 	.word	0x00000001
        /*0058*/ 	.word	0x00000001


	//----- nvinfo : EIATTR_CRS_STACK_SIZE
	.align		4
.L_19:
        /*005c*/ 	.byte	0x04, 0x1e
        /*005e*/ 	.short	(.L_21 - .L_20)
.L_20:
        /*0060*/ 	.word	0x00000000


	//----- nvinfo : EIATTR_CBANK_PARAM_SIZE
	.align		4
.L_21:
        /*0064*/ 	.byte	0x03, 0x19
        /*0066*/ 	.short	0x0014


	//----- nvinfo : EIATTR_PARAM_CBANK
	.align		4
        /*0068*/ 	.byte	0x04, 0x0a
        /*006a*/ 	.short	(.L_23 - .L_22)
	.align		4
.L_22:
        /*006c*/ 	.word	index@(.nv.constant0.triton_poi_fused__scaled_dot_product_flash_attention__to_copy_clone_constant_pad_nd_0)
        /*0070*/ 	.short	0x0210
        /*0072*/ 	.short	0x0014


	//----- nvinfo : EIATTR_SW_WAR
	.align		4
.L_23:
        /*0074*/ 	.byte	0x04, 0x36
        /*0076*/ 	.short	(.L_25 - .L_24)
.L_24:
        /*0078*/ 	.word	0x00000008
.L_25:


//--------------------- .nv.callgraph             --------------------------
	.section	.nv.callgraph,"",@"SHT_CUDA_CALLGRAPH"
	.align	4
	.sectionentsize	8
	.align		4
        /*0000*/ 	.word	0x00000000
	.align		4
        /*0004*/ 	.word	0xffffffff
	.align		4
        /*0008*/ 	.word	0x00000000
	.align		4
        /*000c*/ 	.word	0xfffffffe
	.align		4
        /*0010*/ 	.word	0x00000000
	.align		4
        /*0014*/ 	.word	0xfffffffd
	.align		4
        /*0018*/ 	.word	0x00000000
	.align		4
        /*001c*/ 	.word	0xfffffffc


//--------------------- .text.triton_poi_fused__scaled_dot_product_flash_attention__to_copy_clone_constant_pad_nd_0 --------------------------
	.section	.text.triton_poi_fused__scaled_dot_product_flash_attention__to_copy_clone_constant_pad_nd_0,"ax",@progbits
	.align	128
        .global         triton_poi_fused__scaled_dot_product_flash_attention__to_copy_clone_constant_pad_nd_0
        .type           triton_poi_fused__scaled_dot_product_flash_attention__to_copy_clone_constant_pad_nd_0,@function
        .size           triton_poi_fused__scaled_dot_product_flash_attention__to_copy_clone_constant_pad_nd_0,(.L_x_3 - triton_poi_fused__scaled_dot_product_flash_attention__to_copy_clone_constant_pad_nd_0)
        .other          triton_poi_fused__scaled_dot_product_flash_attention__to_copy_clone_constant_pad_nd_0,@"STO_CUDA_ENTRY STV_DEFAULT"
triton_poi_fused__scaled_dot_product_flash_attention__to_copy_clone_constant_pad_nd_0:
.text.triton_poi_fused__scaled_dot_product_flash_attention__to_copy_clone_constant_pad_nd_0:
[----:B------:R-:W0:Y:S02]  /*0000*/  LDC R1, c[0x0][0x28] ;  /* 0x00000a00ff017b82 */ /* 0x000e240000000800 */
[----:B------:R-:W1:Y:S01]  /*0010*/  S2R R7, SR_TID.X ;  /* 0x0000000000077919 */ /* 0x000e620000002100 */
[----:B------:R-:W-:Y:S01]  /*0020*/  ULDC.64 UR4, c[0x0][0x208] ;  /* 0x0000820000047ab9 */ /* 0x000fe20000000a00 */
[----:B------:R-:W-:Y:S01]  /*0030*/  BSSY B0, `(.L_x_0) ;  /* 0x000001f000007945 */ /* 0x000fe20003800000 */
[----:B------:R-:W2:Y:S01]  /*0040*/  S2R R0, SR_CTAID.X ;  /* 0x0000000000007919 */ /* 0x000ea20000002500 */
[----:B-1----:R-:W-:Y:S02]  /*0050*/  LOP3.LUT R7, R7, 0x7f, RZ, 0xc0, !PT ;  /* 0x0000007f07077812 */ /* 0x002fe400078ec0ff */
[----:B--2---:R-:W-:-:S03]  /*0060*/  SHF.R.S32.HI R2, RZ, 0x18, R0 ;  /* 0x00000018ff027819 */ /* 0x004fc60000011400 */
[----:B------:R-:W-:Y:S01]  /*0070*/  IMAD R7, R0, 0x80, R7 ;  /* 0x0000008000077824 */ /* 0x000fe200078e0207 */
[----:B------:R-:W-:-:S04]  /*0080*/  SGXT R0, R2, 0x1 ;  /* 0x000000010200781a */ /* 0x000fc80000000200 */
[CC--:B------:R-:W-:Y:S02]  /*0090*/  LEA.HI R2, R0.reuse, R7.reuse, RZ, 0x5 ;  /* 0x0000000700027211 */ /* 0x0c0fe400078f28ff */
[CC--:B------:R-:W-:Y:S02]  /*00a0*/  LEA.HI R4, R0.reuse, R7.reuse, RZ, 0x3 ;  /* 0x0000000700047211 */ /* 0x0c0fe400078f18ff */
[----:B------:R-:W-:Y:S02]  /*00b0*/  SHF.R.S32.HI R6, RZ, 0x5, R2 ;  /* 0x00000005ff067819 */ /* 0x000fe40000011402 */
[----:B------:R-:W-:Y:S01]  /*00c0*/  SHF.R.S32.HI R8, RZ, 0x3, R4 ;  /* 0x00000003ff087819 */ /* 0x000fe20000011404 */
[----:B------:R-:W1:Y:S01]  /*00d0*/  LDC.64 R2, c[0x0][0x210] ;  /* 0x00008400ff027b82 */ /* 0x000e620000000a00 */
[----:B------:R-:W-:Y:S02]  /*00e0*/  LEA.HI R0, R0, R7, RZ, 0x7 ;  /* 0x0000000700007211 */ /* 0x000fe400078f38ff */
[----:B------:R-:W-:-:S02]  /*00f0*/  LOP3.LUT R4, R4, 0xfffffff8, RZ, 0xc0, !PT ;  /* 0xfffffff804047812 */ /* 0x000fc400078ec0ff */
[----:B------:R-:W-:Y:S02]  /*0100*/  LEA.HI R5, R6, R6, RZ, 0x2 ;  /* 0x0000000606057211 */ /* 0x000fe400078f10ff */
[----:B------:R-:W-:Y:S01]  /*0110*/  SHF.R.S32.HI R9, RZ, 0x7, R0 ;  /* 0x00000007ff097819 */ /* 0x000fe20000011400 */
[----:B------:R-:W-:Y:S01]  /*0120*/  IMAD.IADD R0, R7, 0x1, -R4 ;  /* 0x0000000107007824 */ /* 0x000fe200078e0a04 */
[----:B------:R-:W-:Y:S02]  /*0130*/  LOP3.LUT R11, R5, 0x3ffffffc, RZ, 0xc0, !PT ;  /* 0x3ffffffc050b7812 */ /* 0x000fe400078ec0ff */
[----:B------:R-:W2:Y:S01]  /*0140*/  LDC.64 R4, c[0x0][0x218] ;  /* 0x00008600ff047b82 */ /* 0x000ea20000000a00 */
[----:B------:R-:W-:Y:S01]  /*0150*/  LEA.HI R10, R8, R8, RZ, 0x2 ;  /* 0x00000008080a7211 */ /* 0x000fe200078f10ff */
[----:B------:R-:W-:Y:S01]  /*0160*/  IMAD R9, R9, 0x40, R0 ;  /* 0x0000004009097824 */ /* 0x000fe200078e0200 */
[----:B------:R-:W-:Y:S01]  /*0170*/  ISETP.GE.AND P0, PT, R0, 0x4, PT ;  /* 0x000000040000780c */ /* 0x000fe20003f06270 */
[----:B------:R-:W-:Y:S01]  /*0180*/  IMAD.IADD R6, R6, 0x1, -R11 ;  /* 0x0000000106067824 */ /* 0x000fe200078e0a0b */
[----:B------:R-:W-:Y:S01]  /*0190*/  LOP3.LUT R11, R10, 0xffffffc, RZ, 0xc0, !PT ;  /* 0x0ffffffc0a0b7812 */ /* 0x000fe200078ec0ff */
[----:B------:R-:W-:Y:S01]  /*01a0*/  IMAD.MOV.U32 R0, RZ, RZ, RZ ;  /* 0x000000ffff007224 */ /* 0x000fe200078e00ff */
[----:B------:R-:W-:Y:S01]  /*01b0*/  ISETP.LT.AND P1, PT, R7, 0x200, !P0 ;  /* 0x000002000700780c */ /* 0x000fe20004721270 */
[----:B------:R-:W-:-:S02]  /*01c0*/  IMAD R6, R6, 0x4, R9 ;  /* 0x0000000406067824 */ /* 0x000fc400078e0209 */
[----:B------:R-:W-:-:S04]  /*01d0*/  IMAD.IADD R11, R8, 0x1, -R11 ;  /* 0x00000001080b7824 */ /* 0x000fc800078e0a0b */
[----:B------:R-:W-:-:S04]  /*01e0*/  IMAD R11, R11, 0x10, R6 ;  /* 0x000000100b0b7824 */ /* 0x000fc800078e0206 */
[----:B-1----:R-:W-:Y:S02]  /*01f0*/  IMAD.WIDE R2, R11, 0x4, R2 ;  /* 0x000000040b027825 */ /* 0x002fe400078e0202 */
[----:B------:R-:W-:Y:S05]  /*0200*/  @!P1 BRA `(.L_x_1) ;  /* 0x0000000000049947 */ /* 0x000fea0003800000 */
[----:B------:R1:W5:Y:S02]  /*0210*/  LDG.E R0, desc[UR4][R2.64] ;  /* 0x0000000402007981 */ /* 0x000364000c1e1900 */
.L_x_1:
[----:B------:R-:W-:Y:S05]  /*0220*/  BSYNC B0 ;  /* 0x0000000000007941 */ /* 0x000fea0003800000 */
.L_x_0:
[----:B-----5:R-:W-:Y:S01]  /*0230*/  SEL R0, R0, RZ, P1 ;  /* 0x000000ff00007207 */ /* 0x020fe20000800000 */
[C---:B--2---:R-:W-:Y:S01]  /*0240*/  IMAD.WIDE R4, R7.reuse, 0x2, R4 ;  /* 0x0000000207047825 */ /* 0x044fe200078e0204 */
[----:B------:R-:W-:Y:S02]  /*0250*/  ISETP.GE.AND P1, PT, R7, 0x200, PT ;  /* 0x000002000700780c */ /* 0x000fe40003f26270 */
[----:B------:R-:W-:-:S04]  /*0260*/  F2FP.F16.F32.PACK_AB R0, RZ, R0 ;  /* 0x00000000ff00723e */ /* 0x000fc800000000ff */
[----:B-1----:R-:W-:-:S07]  /*0270*/  SEL R3, R0, RZ, !P0 ;  /* 0x000000ff00037207 */ /* 0x002fce0004000000 */
[----:B------:R-:W-:Y:S05]  /*0280*/  @P1 EXIT ;  /* 0x000000000000194d */ /* 0x000fea0003800000 */
[----:B------:R-:W-:Y:S01]  /*0290*/  STG.E.U16 desc[UR4][R4.64], R3 ;  /* 0x0000000304007986 */ /* 0x000fe2000c101504 */
[----:B------:R-:W-:Y:S05]  /*02a0*/  EXIT ;  /* 0x000000000000794d */ /* 0x000fea0003800000 */
.L_x_2:
[----:B------:R-:W-:-:S00]  /*02b0*/  BRA `(.L_x_2) ;  /* 0xfffffffc00fc7947 */ /* 0x000fc0000383ffff */
[----:B------:R-:W-:-:S00]  /*02c0*/  NOP ;  /* 0x0000000000007918 */ /* 0x000fc00000000000 */
        /* <DEDUP_REMOVED lines=11> */
.L_x_3:


//--------------------- .nv.constant0.triton_poi_fused__scaled_dot_product_flash_attention__to_copy_clone_constant_pad_nd_0 --------------------------
	.section	.nv.constant0.triton_poi_fused__scaled_dot_product_flash_attention__to_copy_clone_constant_pad_nd_0,"a",@progbits
	.sectionflags	@""
	.align	4
.nv.constant0.triton_poi_fused__scaled_dot_product_flash_attention__to_copy_clone_constant_pad_nd_0:
	.zero		548
